	.headerflags	@"EF_CUDA_TEXMODE_UNIFIED EF_CUDA_64BIT_ADDRESS EF_CUDA_ACCELERATORS EF_CUDA_SM90 EF_CUDA_VIRTUAL_SM(EF_CUDA_SM90)"
	.elftype	@"ET_EXEC"


//--------------------- .nv.info                  --------------------------
	.section	.nv.info,"",@"SHT_CUDA_INFO"
	.align	4


	//----- nvinfo : EIATTR_REGCOUNT
	.align		4
        /*0000*/ 	.byte	0x04, 0x2f
        /*0002*/ 	.short	(.L_3 - .L_2)
	.align		4
.L_2:
        /*0004*/ 	.word	index@(triton_poi_fused__native_batch_norm_legit_no_training_add_12)
        /*0008*/ 	.word	0x0000001e


	//----- nvinfo : EIATTR_MIN_STACK_SIZE
	.align		4
.L_3:
        /*000c*/ 	.byte	0x04, 0x12
        /*000e*/ 	.short	(.L_5 - .L_4)
	.align		4
.L_4:
        /*0010*/ 	.word	index@(triton_poi_fused__native_batch_norm_legit_no_training_add_12)
        /*0014*/ 	.word	0x00000000


	//----- nvinfo : EIATTR_FRAME_SIZE
	.align		4
.L_5:
        /*0018*/ 	.byte	0x04, 0x11
        /*001a*/ 	.short	(.L_7 - .L_6)
	.align		4
.L_6:
        /*001c*/ 	.word	index@(triton_poi_fused__native_batch_norm_legit_no_training_add_12)
        /*0020*/ 	.word	0x00000000


	//----- nvinfo : EIATTR_MIN_STACK_SIZE
	.align		4
.L_7:
        /*0024*/ 	.byte	0x04, 0x12
        /*0026*/ 	.short	(.L_9 - .L_8)
	.align		4
.L_8:
        /*0028*/ 	.word	index@(triton_poi_fused__native_batch_norm_legit_no_training_add_12)
        /*002c*/ 	.word	0x00000000
.L_9:


//--------------------- .nv.info.triton_poi_fused__native_batch_norm_legit_no_training_add_12 --------------------------
	.section	.nv.info.triton_poi_fused__native_batch_norm_legit_no_training_add_12,"",@"SHT_CUDA_INFO"
	.sectionflags	@""
	.align	4


	//----- nvinfo : EIATTR_CUDA_API_VERSION
	.align		4
        /*0000*/ 	.byte	0x04, 0x37
        /*0002*/ 	.short	(.L_11 - .L_10)
.L_10:
        /*0004*/ 	.word	0x0000007c


	//----- nvinfo : EIATTR_KPARAM_INFO
	.align		4
.L_11:
        /*0008*/ 	.byte	0x04, 0x17
        /*000a*/ 	.short	(.L_13 - .L_12)
.L_12:
        /*000c*/ 	.word	0x00000000
        /*0010*/ 	.short	0x0007
        /*0012*/ 	.short	0x0038
        /*0014*/ 	.byte	0x00, 0xf0, 0x11, 0x00


	//----- nvinfo : EIATTR_KPARAM_INFO
	.align		4
.L_13:
        /*0018*/ 	.byte	0x04, 0x17
        /*001a*/ 	.short	(.L_15 - .L_14)
.L_14:
        /*001c*/ 	.word	0x00000000
        /*0020*/ 	.short	0x0006
        /*0022*/ 	.short	0x0030
        /*0024*/ 	.byte	0x00, 0xf4, 0x21, 0x00


	//----- nvinfo : EIATTR_KPARAM_INFO
	.align		4
.L_15:
        /*0028*/ 	.byte	0x04, 0x17
        /*002a*/ 	.short	(.L_17 - .L_16)
.L_16:
        /*002c*/ 	.word	0x00000000
        /*0030*/ 	.short	0x0005
        /*0032*/ 	.short	0x0028
        /*0034*/ 	.byte	0x00, 0xf4, 0x21, 0x00


	//----- nvinfo : EIATTR_KPARAM_INFO
	.align		4
.L_17:
        /*0038*/ 	.byte	0x04, 0x17
        /*003a*/ 	.short	(.L_19 - .L_18)
.L_18:
        /*003c*/ 	.word	0x00000000
        /*0040*/ 	.short	0x0004
        /*0042*/ 	.short	0x0020
        /*0044*/ 	.byte	0x00, 0xf4, 0x21, 0x00


	//----- nvinfo : EIATTR_KPARAM_INFO
	.align		4
.L_19:
        /*0048*/ 	.byte	0x04, 0x17
        /*004a*/ 	.short	(.L_21 - .L_20)
.L_20:
        /*004c*/ 	.word	0x00000000
        /*0050*/ 	.short	0x0003
        /*0052*/ 	.short	0x0018
        /*0054*/ 	.byte	0x00, 0xf4, 0x21, 0x00


	//----- nvinfo : EIATTR_KPARAM_INFO
	.align		4
.L_21:
        /*0058*/ 	.byte	0x04, 0x17
        /*005a*/ 	.short	(.L_23 - .L_22)
.L_22:
        /*005c*/ 	.word	0x00000000
        /*0060*/ 	.short	0x0002
        /*0062*/ 	.short	0x0010
        /*0064*/ 	.byte	0x00, 0xf4, 0x21, 0x00


	//----- nvinfo : EIATTR_KPARAM_INFO
	.align		4
.L_23:
        /*0068*/ 	.byte	0x04, 0x17
        /*006a*/ 	.short	(.L_25 - .L_24)
.L_24:
        /*006c*/ 	.word	0x00000000
        /*0070*/ 	.short	0x0001
        /*0072*/ 	.short	0x0008
        /*0074*/ 	.byte	0x00, 0xf4, 0x21, 0x00


	//----- nvinfo : EIATTR_KPARAM_INFO
	.align		4
.L_25:
        /*0078*/ 	.byte	0x04, 0x17
        /*007a*/ 	.short	(.L_27 - .L_26)
.L_26:
        /*007c*/ 	.word	0x00000000
        /*0080*/ 	.short	0x0000
        /*0082*/ 	.short	0x0000
        /*0084*/ 	.byte	0x00, 0xf4, 0x21, 0x00


	//----- nvinfo : EIATTR_SPARSE_MMA_MASK
	.align		4
.L_27:
        /*0088*/ 	.byte	0x03, 0x50
        /*008a*/ 	.short	0x0000


	//----- nvinfo : EIATTR_MAXREG_COUNT
	.align		4
        /*008c*/ 	.byte	0x03, 0x1b
        /*008e*/ 	.short	0x00ff


	//----- nvinfo : EIATTR_EXIT_INSTR_OFFSETS
	.align		4
        /*0090*/ 	.byte	0x04, 0x1c
        /*0092*/ 	.short	(.L_29 - .L_28)


	//   ....[0]....
.L_28:
        /*0094*/ 	.word	0x00000590


	//----- nvinfo : EIATTR_REQNTID
	.align		4
.L_29:
        /*0098*/ 	.byte	0x04, 0x10
        /*009a*/ 	.short	(.L_31 - .L_30)
.L_30:
        /*009c*/ 	.word	0x00000080
        /*00a0*/ 	.word	0x00000001
        /*00a4*/ 	.word	0x00000001


	//----- nvinfo : EIATTR_CBANK_PARAM_SIZE
	.align		4
.L_31:
        /*00a8*/ 	.byte	0x03, 0x19
        /*00aa*/ 	.short	0x003c


	//----- nvinfo : EIATTR_PARAM_CBANK
	.align		4
        /*00ac*/ 	.byte	0x04, 0x0a
        /*00ae*/ 	.short	(.L_33 - .L_32)
	.align		4
.L_32:
        /*00b0*/ 	.word	index@(.nv.constant0.triton_poi_fused__native_batch_norm_legit_no_training_add_12)
        /*00b4*/ 	.short	0x0210
        /*00b6*/ 	.short	0x003c


	//----- nvinfo : EIATTR_SW_WAR
	.align		4
.L_33:
        /*00b8*/ 	.byte	0x04, 0x36
        /*00ba*/ 	.short	(.L_35 - .L_34)
.L_34:
        /*00bc*/ 	.word	0x00000008
.L_35:


//--------------------- .nv.callgraph             --------------------------
	.section	.nv.callgraph,"",@"SHT_CUDA_CALLGRAPH"
	.align	4
	.sectionentsize	8
	.align		4
        /*0000*/ 	.word	0x00000000
	.align		4
        /*0004*/ 	.word	0xffffffff
	.align		4
        /*0008*/ 	.word	0x00000000
	.align		4
        /*000c*/ 	.word	0xfffffffe
	.align		4
        /*0010*/ 	.word	0x00000000
	.align		4
        /*0014*/ 	.word	0xfffffffd
	.align		4
        /*0018*/ 	.word	0x00000000
	.align		4
        /*001c*/ 	.word	0xfffffffc


//--------------------- .nv.constant4             --------------------------
	.section	.nv.constant4,"a",@progbits
	.align	8
	.align		8
.nv.constant4:
        /*0000*/ 	.dword	_$_str
	.align		8
        /*0008*/ 	.dword	_$_str_$_2


//--------------------- .text.triton_poi_fused__native_batch_norm_legit_no_training_add_12 --------------------------
	.section	.text.triton_poi_fused__native_batch_norm_legit_no_training_add_12,"ax",@progbits
	.align	128
        .global         triton_poi_fused__native_batch_norm_legit_no_training_add_12
        .type           triton_poi_fused__native_batch_norm_legit_no_training_add_12,@function
        .size           triton_poi_fused__native_batch_norm_legit_no_training_add_12,(.L_x_1 - triton_poi_fused__native_batch_norm_legit_no_training_add_12)
        .other          triton_poi_fused__native_batch_norm_legit_no_training_add_12,@"STO_CUDA_ENTRY STV_DEFAULT"
triton_poi_fused__native_batch_norm_legit_no_training_add_12:
.text.triton_poi_fused__native_batch_norm_legit_no_training_add_12:
[----:B------:R-:W-:Y:S01]  /*0000*/  LDC R1, c[0x0][0x28] ;  /* 0x00000a00ff017b82 */ /* 0x000fe20000000800 */
[----:B------:R-:W1:Y:S07]  /*0010*/  S2R R0, SR_TID.X ;  /* 0x0000000000007919 */ /* 0x000e6e0000002100 */
[----:B------:R-:W2:Y:S01]  /*0020*/  LDC.64 R4, c[0x0][0x220] ;  /* 0x00008800ff047b82 */ /* 0x000ea20000000a00 */
[----:B------:R-:W-:Y:S01]  /*0030*/  ULDC.64 UR4, c[0x0][0x208] ;  /* 0x0000820000047ab9 */ /* 0x000fe20000000a00 */
[----:B------:R-:W3:Y:S06]  /*0040*/  S2R R3, SR_CTAID.X ;  /* 0x0000000000037919 */ /* 0x000eec0000002500 */
[----:B------:R-:W4:Y:S08]  /*0050*/  LDC.64 R8, c[0x0][0x210] ;  /* 0x00008400ff087b82 */ /* 0x000f300000000a00 */
[----:B------:R-:W5:Y:S08]  /*0060*/  LDC.64 R12, c[0x0][0x218] ;  /* 0x00008600ff0c7b82 */ /* 0x000f700000000a00 */
[----:B------:R-:W5:Y:S01]  /*0070*/  LDC.64 R16, c[0x0][0x228] ;  /* 0x00008a00ff107b82 */ /* 0x000f620000000a00 */
[----:B-1----:R-:W-:-:S07]  /*0080*/  SHF.L.U32 R0, R0, 0x2, RZ ;  /* 0x0000000200007819 */ /* 0x002fce00000006ff */
[----:B------:R-:W1:Y:S01]  /*0090*/  LDC.64 R20, c[0x0][0x230] ;  /* 0x00008c00ff147b82 */ /* 0x000e620000000a00 */
[----:B------:R-:W-:-:S04]  /*00a0*/  LOP3.LUT R0, R0, 0x1fc, RZ, 0xc0, !PT ;  /* 0x000001fc00007812 */ /* 0x000fc800078ec0ff */
[----:B---3--:R-:W-:-:S03]  /*00b0*/  LEA R0, R3, R0, 0x9 ;  /* 0x0000000003007211 */ /* 0x008fc600078e48ff */
[----:B------:R-:W3:Y:S02]  /*00c0*/  LDC.64 R24, c[0x0][0x238] ;  /* 0x00008e00ff187b82 */ /* 0x000ee40000000a00 */
[----:B------:R-:W-:-:S05]  /*00d0*/  IMAD.HI R2, R0, 0x66666667, RZ ;  /* 0x6666666700027827 */ /* 0x000fca00078e02ff */
[----:B------:R-:W-:-:S04]  /*00e0*/  SHF.R.U32.HI R3, RZ, 0x1f, R2 ;  /* 0x0000001fff037819 */ /* 0x000fc80000011602 */
[----:B------:R-:W-:-:S05]  /*00f0*/  LEA.HI.SX32 R3, R2, R3, 0x1a ;  /* 0x0000000302037211 */ /* 0x000fca00078fd2ff */
[----:B------:R-:W-:-:S04]  /*0100*/  IMAD R2, R3, -0xa0, R0 ;  /* 0xffffff6003027824 */ /* 0x000fc800078e0200 */
[----:B--2---:R-:W-:-:S06]  /*0110*/  IMAD.WIDE R4, R2, 0x4, R4 ;  /* 0x0000000402047825 */ /* 0x004fcc00078e0204 */
[----:B------:R-:W2:Y:S01]  /*0120*/  LDG.E.EL.128 R4, desc[UR4][R4.64] ;  /* 0x0000000404047981 */ /* 0x000ea2000c2e1d00 */
[----:B----4-:R-:W-:-:S04]  /*0130*/  IMAD.WIDE R8, R0, 0x4, R8 ;  /* 0x0000000400087825 */ /* 0x010fc800078e0208 */
[C---:B-----5:R-:W-:Y:S02]  /*0140*/  IMAD.WIDE R12, R2.reuse, 0x4, R12 ;  /* 0x00000004020c7825 */ /* 0x060fe400078e020c */
[----:B------:R-:W4:Y:S04]  /*0150*/  LDG.E.128 R8, desc[UR4][R8.64] ;  /* 0x0000000408087981 */ /* 0x000f28000c1e1d00 */
[----:B------:R-:W4:Y:S01]  /*0160*/  LDG.E.EL.128 R12, desc[UR4][R12.64] ;  /* 0x000000040c0c7981 */ /* 0x000f22000c2e1d00 */
[----:B0-----:R-:W-:-:S04]  /*0170*/  IMAD.WIDE R16, R2, 0x4, R16 ;  /* 0x0000000402107825 */ /* 0x001fc800078e0210 */
[----:B-1----:R-:W-:Y:S02]  /*0180*/  IMAD.WIDE R20, R2, 0x4, R20 ;  /* 0x0000000402147825 */ /* 0x002fe400078e0214 */
[----:B------:R-:W5:Y:S02]  /*0190*/  LDG.E.EL.128 R16, desc[UR4][R16.64] ;  /* 0x0000000410107981 */ /* 0x000f64000c2e1d00 */
[----:B---3--:R-:W-:Y:S02]  /*01a0*/  IMAD.WIDE R24, R0, 0x4, R24 ;  /* 0x0000000400187825 */ /* 0x008fe400078e0218 */
[----:B------:R-:W5:Y:S04]  /*01b0*/  LDG.E.EL.128 R20, desc[UR4][R20.64] ;  /* 0x0000000414147981 */ /* 0x000f68000c2e1d00 */
[----:B------:R-:W3:Y:S01]  /*01c0*/  LDG.E.128 R24, desc[UR4][R24.64] ;  /* 0x0000000418187981 */ /* 0x000ee2000c1e1d00 */
[----:B--2---:R-:W-:-:S06]  /*01d0*/  FADD R2, R4, 9.9999997473787516356e-06 ;  /* 0x3727c5ac04027421 */ /* 0x004fcc0000000000 */
[----:B------:R-:W0:Y:S01]  /*01e0*/  MUFU.SQRT R2, R2 ;  /* 0x0000000200027308 */ /* 0x000e220000002000 */
[----:B------:R-:W-:Y:S01]  /*01f0*/  FADD R4, R5, 9.9999997473787516356e-06 ;  /* 0x3727c5ac05047421 */ /* 0x000fe20000000000 */
[----:B------:R-:W-:Y:S01]  /*0200*/  FADD R6, R6, 9.9999997473787516356e-06 ;  /* 0x3727c5ac06067421 */ /* 0x000fe20000000000 */
[----:B------:R-:W-:-:S05]  /*0210*/  FADD R7, R7, 9.9999997473787516356e-06 ;  /* 0x3727c5ac07077421 */ /* 0x000fca0000000000 */
[----:B------:R-:W1:Y:S01]  /*0220*/  MUFU.SQRT R4, R4 ;  /* 0x0000000400047308 */ /* 0x000e620000002000 */
[----:B0-----:R-:W-:-:S07]  /*0230*/  FSETP.GT.AND P6, PT, R2, 8.50705917302346158658e+37, PT ;  /* 0x7e8000000200780b */ /* 0x001fce0003fc4000 */
[----:B------:R0:W2:Y:S01]  /*0240*/  MUFU.SQRT R3, R6 ;  /* 0x0000000600037308 */ /* 0x0000a20000002000 */
[----:B------:R-:W-:-:S07]  /*0250*/  FSETP.GEU.AND P5, PT, R2, 1.175494350822287508e-38, PT ;  /* 0x008000000200780b */ /* 0x000fce0003fae000 */
[----:B------:R3:W4:Y:S01]  /*0260*/  MUFU.SQRT R5, R7 ;  /* 0x0000000700057308 */ /* 0x0007220000002000 */
[----:B0-----:R-:W-:Y:S01]  /*0270*/  HFMA2.MMA R6, -RZ, RZ, 1.625, 0 ;  /* 0x3e800000ff067435 */ /* 0x001fe200000001ff */
[----:B-1----:R-:W-:Y:S01]  /*0280*/  FSETP.GT.AND P4, PT, R4, 8.50705917302346158658e+37, PT ;  /* 0x7e8000000400780b */ /* 0x002fe20003f84000 */
[----:B------:R-:W-:Y:S01]  /*0290*/  @P6 FMUL R2, R2, 0.25 ;  /* 0x3e80000002026820 */ /* 0x000fe20000400000 */
[----:B--2---:R-:W-:-:S03]  /*02a0*/  FSETP.GT.AND P3, PT, R3, 8.50705917302346158658e+37, PT ;  /* 0x7e8000000300780b */ /* 0x004fc60003f64000 */
[----:B------:R-:W-:Y:S01]  /*02b0*/  @!P5 FMUL R2, R2, 16777216 ;  /* 0x4b8000000202d820 */ /* 0x000fe20000400000 */
[----:B------:R-:W-:-:S03]  /*02c0*/  FSETP.GEU.AND P1, PT, R4, 1.175494350822287508e-38, PT ;  /* 0x008000000400780b */ /* 0x000fc60003f2e000 */
[----:B---3--:R-:W-:Y:S02]  /*02d0*/  FSEL R7, R6, 1, P6 ;  /* 0x3f80000006077808 */ /* 0x008fe40003000000 */
[----:B----4-:R-:W-:Y:S02]  /*02e0*/  FSETP.GT.AND P2, PT, R5, 8.50705917302346158658e+37, PT ;  /* 0x7e8000000500780b */ /* 0x010fe40003f44000 */
[----:B------:R-:W-:Y:S02]  /*02f0*/  FSETP.GEU.AND P0, PT, R3, 1.175494350822287508e-38, PT ;  /* 0x008000000300780b */ /* 0x000fe40003f0e000 */
[----:B------:R-:W-:Y:S01]  /*0300*/  FSETP.GEU.AND P6, PT, R5, 1.175494350822287508e-38, PT ;  /* 0x008000000500780b */ /* 0x000fe20003fce000 */
[----:B------:R-:W0:Y:S01]  /*0310*/  MUFU.RCP R2, R2 ;  /* 0x0000000200027308 */ /* 0x000e220000001000 */
[----:B------:R-:W-:Y:S01]  /*0320*/  @P4 FMUL R4, R4, 0.25 ;  /* 0x3e80000004044820 */ /* 0x000fe20000400000 */
[----:B------:R-:W-:-:S06]  /*0330*/  @P3 FMUL R3, R3, 0.25 ;  /* 0x3e80000003033820 */ /* 0x000fcc0000400000 */
[----:B------:R-:W-:Y:S01]  /*0340*/  @P2 FMUL R5, R5, 0.25 ;  /* 0x3e80000005052820 */ /* 0x000fe20000400000 */
[----:B------:R-:W-:Y:S01]  /*0350*/  @!P1 FMUL R4, R4, 16777216 ;  /* 0x4b80000004049820 */ /* 0x000fe20000400000 */
[----:B------:R-:W-:Y:S02]  /*0360*/  @!P0 FMUL R3, R3, 16777216 ;  /* 0x4b80000003038820 */ /* 0x000fe40000400000 */
[----:B------:R-:W-:Y:S01]  /*0370*/  @!P6 FMUL R5, R5, 16777216 ;  /* 0x4b8000000505e820 */ /* 0x000fe20000400000 */
[----:B------:R-:W-:Y:S01]  /*0380*/  @!P5 FMUL R7, R7, 16777216 ;  /* 0x4b8000000707d820 */ /* 0x000fe20000400000 */
[----:B------:R-:W-:Y:S01]  /*0390*/  FADD R9, R9, -R13 ;  /* 0x8000000d09097221 */ /* 0x000fe20000000000 */
[----:B------:R-:W1:Y:S01]  /*03a0*/  MUFU.RCP R4, R4 ;  /* 0x0000000400047308 */ /* 0x000e620000001000 */
[----:B------:R-:W-:Y:S01]  /*03b0*/  FADD R11, R11, -R15 ;  /* 0x8000000f0b0b7221 */ /* 0x000fe20000000000 */
[----:B------:R-:W-:Y:S01]  /*03c0*/  FADD R8, R8, -R12 ;  /* 0x8000000c08087221 */ /* 0x000fe20000000000 */
[----:B0-----:R-:W-:Y:S01]  /*03d0*/  FMUL R13, R2, R7 ;  /* 0x00000007020d7220 */ /* 0x001fe20000400000 */
[----:B------:R-:W-:-:S02]  /*03e0*/  FSEL R15, R6, 1, P4 ;  /* 0x3f800000060f7808 */ /* 0x000fc40002000000 */
[C---:B------:R-:W-:Y:S02]  /*03f0*/  FSEL R2, R6.reuse, 1, P3 ;  /* 0x3f80000006027808 */ /* 0x040fe40001800000 */
[----:B------:R-:W0:Y:S01]  /*0400*/  MUFU.RCP R3, R3 ;  /* 0x0000000300037308 */ /* 0x000e220000001000 */
[----:B------:R-:W-:Y:S02]  /*0410*/  FSEL R12, R6, 1, P2 ;  /* 0x3f800000060c7808 */ /* 0x000fe40001000000 */
[----:B------:R-:W2:Y:S05]  /*0420*/  LDC.64 R6, c[0x0][0x240] ;  /* 0x00009000ff067b82 */ /* 0x000eaa0000000a00 */
[----:B------:R-:W3:Y:S01]  /*0430*/  MUFU.RCP R5, R5 ;  /* 0x0000000500057308 */ /* 0x000ee20000001000 */
[----:B------:R-:W-:Y:S01]  /*0440*/  @!P1 FMUL R15, R15, 16777216 ;  /* 0x4b8000000f0f9820 */ /* 0x000fe20000400000 */
[----:B------:R-:W-:Y:S01]  /*0450*/  @!P0 FMUL R2, R2, 16777216 ;  /* 0x4b80000002028820 */ /* 0x000fe20000400000 */
[----:B------:R-:W-:Y:S01]  /*0460*/  @!P6 FMUL R12, R12, 16777216 ;  /* 0x4b8000000c0ce820 */ /* 0x000fe20000400000 */
[----:B------:R-:W-:Y:S01]  /*0470*/  FADD R10, R10, -R14 ;  /* 0x8000000e0a0a7221 */ /* 0x000fe20000000000 */
[----:B-1----:R-:W-:Y:S01]  /*0480*/  FMUL R4, R4, R15 ;  /* 0x0000000f04047220 */ /* 0x002fe20000400000 */
[----:B0-----:R-:W-:Y:S01]  /*0490*/  FMUL R3, R3, R2 ;  /* 0x0000000203037220 */ /* 0x001fe20000400000 */
[----:B------:R-:W-:-:S02]  /*04a0*/  FMUL R13, R8, R13 ;  /* 0x0000000d080d7220 */ /* 0x000fc40000400000 */
[----:B------:R-:W-:Y:S01]  /*04b0*/  FMUL R4, R9, R4 ;  /* 0x0000000409047220 */ /* 0x000fe20000400000 */
[----:B------:R-:W-:Y:S01]  /*04c0*/  FMUL R3, R10, R3 ;  /* 0x000000030a037220 */ /* 0x000fe20000400000 */
[----:B---3--:R-:W-:-:S04]  /*04d0*/  FMUL R12, R5, R12 ;  /* 0x0000000c050c7220 */ /* 0x008fc80000400000 */
[----:B------:R-:W-:Y:S01]  /*04e0*/  FMUL R12, R11, R12 ;  /* 0x0000000c0b0c7220 */ /* 0x000fe20000400000 */
[----:B-----5:R-:W-:Y:S01]  /*04f0*/  FFMA R13, R16, R13, R20 ;  /* 0x0000000d100d7223 */ /* 0x020fe20000000014 */
[----:B------:R-:W-:Y:S01]  /*0500*/  FFMA R4, R17, R4, R21 ;  /* 0x0000000411047223 */ /* 0x000fe20000000015 */
[----:B------:R-:W-:Y:S01]  /*0510*/  FFMA R3, R18, R3, R22 ;  /* 0x0000000312037223 */ /* 0x000fe20000000016 */
[----:B------:R-:W-:Y:S01]  /*0520*/  FFMA R12, R19, R12, R23 ;  /* 0x0000000c130c7223 */ /* 0x000fe20000000017 */
[----:B------:R-:W-:Y:S01]  /*0530*/  FADD R24, R24, R13 ;  /* 0x0000000d18187221 */ /* 0x000fe20000000000 */
[----:B------:R-:W-:Y:S01]  /*0540*/  FADD R25, R25, R4 ;  /* 0x0000000419197221 */ /* 0x000fe20000000000 */
[----:B------:R-:W-:Y:S01]  /*0550*/  FADD R26, R26, R3 ;  /* 0x000000031a1a7221 */ /* 0x000fe20000000000 */
[----:B------:R-:W-:Y:S01]  /*0560*/  FADD R27, R27, R12 ;  /* 0x0000000c1b1b7221 */ /* 0x000fe20000000000 */
[----:B--2---:R-:W-:-:S05]  /*0570*/  IMAD.WIDE R6, R0, 0x4, R6 ;  /* 0x0000000400067825 */ /* 0x004fca00078e0206 */
[----:B------:R-:W-:Y:S01]  /*0580*/  STG.E.128 desc[UR4][R6.64], R24 ;  /* 0x0000001806007986 */ /* 0x000fe2000c101d04 */
[----:B------:R-:W-:Y:S05]  /*0590*/  EXIT ;  /* 0x000000000000794d */ /* 0x000fea0003800000 */
.L_x_0:
[----:B------:R-:W-:-:S00]  /*05a0*/  BRA `(.L_x_0) ;  /* 0xfffffffc00fc7947 */ /* 0x000fc0000383ffff */
[----:B------:R-:W-:-:S00]  /*05b0*/  NOP ;  /* 0x0000000000007918 */ /* 0x000fc00000000000 */
        /* <DEDUP_REMOVED lines=12> */
.L_x_1:


//--------------------- .nv.global.init           --------------------------
	.section	.nv.global.init,"aw",@progbits
.nv.global.init:
	.type		_$_str,@object
	.size		_$_str,(_$_str_$_2 - _$_str)
_$_str:
        /*0000*/ 	.byte	0x5f, 0x5f, 0x43, 0x55, 0x44, 0x41, 0x5f, 0x46, 0x54, 0x5a, 0x00
	.type		_$_str_$_2,@object
	.size		_$_str_$_2,(.L_1 - _$_str_$_2)
_$_str_$_2:
        /*000b*/ 	.byte	0x5f, 0x5f, 0x43, 0x55, 0x44, 0x41, 0x5f, 0x50, 0x52, 0x45, 0x43, 0x5f, 0x53, 0x51, 0x52, 0x54
        /*001b*/ 	.byte	0x00
.L_1:


//--------------------- .nv.constant0.triton_poi_fused__native_batch_norm_legit_no_training_add_12 --------------------------
	.section	.nv.constant0.triton_poi_fused__native_batch_norm_legit_no_training_add_12,"a",@progbits
	.sectionflags	@""
	.align	4
.nv.constant0.triton_poi_fused__native_batch_norm_legit_no_training_add_12:
	.zero		588
